//
// Generated by NVIDIA NVVM Compiler
//
// Compiler Build ID: CL-36424714
// Cuda compilation tools, release 13.0, V13.0.88
// Based on NVVM 20.0.0
//

.version 9.0
.target sm_100
.address_size 64

	// .globl	_Z7Sgem_v2ILi2EEvPfS0_S0_ii

.visible .entry _Z7Sgem_v2ILi2EEvPfS0_S0_ii(
	.param .u64 .ptr .align 1 _Z7Sgem_v2ILi2EEvPfS0_S0_ii_param_0,
	.param .u64 .ptr .align 1 _Z7Sgem_v2ILi2EEvPfS0_S0_ii_param_1,
	.param .u64 .ptr .align 1 _Z7Sgem_v2ILi2EEvPfS0_S0_ii_param_2,
	.param .u32 _Z7Sgem_v2ILi2EEvPfS0_S0_ii_param_3,
	.param .u32 _Z7Sgem_v2ILi2EEvPfS0_S0_ii_param_4
)
{
	.reg .pred 	%p<7>;
	.reg .b32 	%r<23>;
	.reg .b32 	%f<12>;
	.reg .b64 	%rd<14>;

	ld.param.u64 	%rd1, [_Z7Sgem_v2ILi2EEvPfS0_S0_ii_param_0];
	ld.param.u64 	%rd2, [_Z7Sgem_v2ILi2EEvPfS0_S0_ii_param_1];
	ld.param.u64 	%rd3, [_Z7Sgem_v2ILi2EEvPfS0_S0_ii_param_2];
	ld.param.u32 	%r4, [_Z7Sgem_v2ILi2EEvPfS0_S0_ii_param_3];
	ld.param.u32 	%r3, [_Z7Sgem_v2ILi2EEvPfS0_S0_ii_param_4];
	mov.u32 	%r5, %ctaid.x;
	mov.u32 	%r1, %tid.x;
	mov.u32 	%r6, %tid.y;
	mov.u32 	%r7, %ntid.y;
	mad.lo.s32 	%r8, %r7, %r5, %r6;
	shl.b32 	%r9, %r8, 1;
	shr.u32 	%r10, %r1, 4;
	and.b32  	%r11, %r10, 1;
	or.b32  	%r2, %r9, %r11;
	setp.ge.s32 	%p1, %r2, %r4;
	@%p1 bra 	$L__BB0_3;
	cvta.to.global.u64 	%rd4, %rd1;
	cvta.to.global.u64 	%rd5, %rd2;
	and.b32  	%r12, %r1, 15;
	mad.lo.s32 	%r13, %r3, %r2, %r12;
	mul.wide.s32 	%rd6, %r13, 4;
	add.s64 	%rd7, %rd4, %rd6;
	ld.global.nc.f32 	%f2, [%rd7];
	shl.b32 	%r14, %r1, 2;
	cvt.u64.u32 	%rd8, %r14;
	and.b64  	%rd9, %rd8, 60;
	add.s64 	%rd10, %rd5, %rd9;
	ld.global.nc.f32 	%f3, [%rd10];
	fma.rn.f32 	%f4, %f2, %f3, 0f00000000;
	mov.b32 	%r15, %f4;
	shfl.sync.down.b32	%r16|%p2, %r15, 8, 31, -1;
	mov.b32 	%f5, %r16;
	add.f32 	%f6, %f4, %f5;
	mov.b32 	%r17, %f6;
	shfl.sync.down.b32	%r18|%p3, %r17, 4, 31, -1;
	mov.b32 	%f7, %r18;
	add.f32 	%f8, %f6, %f7;
	mov.b32 	%r19, %f8;
	shfl.sync.down.b32	%r20|%p4, %r19, 2, 31, -1;
	mov.b32 	%f9, %r20;
	add.f32 	%f10, %f8, %f9;
	mov.b32 	%r21, %f10;
	shfl.sync.down.b32	%r22|%p5, %r21, 1, 31, -1;
	mov.b32 	%f11, %r22;
	add.f32 	%f1, %f10, %f11;
	setp.ne.s32 	%p6, %r12, 0;
	@%p6 bra 	$L__BB0_3;
	cvta.to.global.u64 	%rd11, %rd3;
	mul.wide.s32 	%rd12, %r2, 4;
	add.s64 	%rd13, %rd11, %rd12;
	st.global.f32 	[%rd13], %f1;
$L__BB0_3:
	ret;

}


// ===== COMPILED SASS (sm_100) =====

	.target	sm_100

	.elftype	@"ET_EXEC"


//--------------------- .note.nv.tkinfo           --------------------------
	.section	.note.nv.tkinfo,"",@"SHT_NOTE"
	.sectionflags	@"SHF_NOTE_NV_TKINFO"
	.tkinfo
        /*0018*/ 	.word	0x00000002
        /*0030*/ 	.string	""
        /*0030*/ 	.string	"ptxas"
        /*0030*/ 	.string	"Cuda compilation tools, release 13.0, V13.0.88"
        /*0030*/ 	.string	"Build cuda_13.0.r13.0/compiler.36424714_0"
        /*0030*/ 	.string	"-arch sm_100 -m 64 "



//--------------------- .note.nv.cuinfo           --------------------------
	.section	.note.nv.cuinfo,"",@"SHT_NOTE"
	.sectionflags	@"SHF_NOTE_NV_CUINFO"
        /*0018*/ 	.short	0x0002
        /*001a*/ 	.short	0x0064
        /*001c*/ 	.short	0x0082
	.zero		2


//--------------------- .nv.info                  --------------------------
	.section	.nv.info,"",@"SHT_CUDA_INFO"
	.align	4


	//----- nvinfo : EIATTR_REGCOUNT
	.align		4
        /*0000*/ 	.byte	0x04, 0x2f
        /*0002*/ 	.short	(.L_1 - .L_0)
	.align		4
.L_0:
        /*0004*/ 	.word	index@(_Z7Sgem_v2ILi2EEvPfS0_S0_ii)
        /*0008*/ 	.word	0x0000000e


	//----- nvinfo : EIATTR_FRAME_SIZE
	.align		4
.L_1:
        /*000c*/ 	.byte	0x04, 0x11
        /*000e*/ 	.short	(.L_3 - .L_2)
	.align		4
.L_2:
        /*0010*/ 	.word	index@(_Z7Sgem_v2ILi2EEvPfS0_S0_ii)
        /*0014*/ 	.word	0x00000000


	//----- nvinfo : EIATTR_MIN_STACK_SIZE
	.align		4
.L_3:
        /*0018*/ 	.byte	0x04, 0x12
        /*001a*/ 	.short	(.L_5 - .L_4)
	.align		4
.L_4:
        /*001c*/ 	.word	index@(_Z7Sgem_v2ILi2EEvPfS0_S0_ii)
        /*0020*/ 	.word	0x00000000
.L_5:


//--------------------- .nv.compat                --------------------------
	.section	.nv.compat,"",@"SHT_CUDA_COMPAT_INFO"
	.align	4
        /*0000*/ 	.byte	0x02, 0x09, 0x00, 0x00, 0x02, 0x02, 0x01, 0x00, 0x02, 0x05, 0x05, 0x00, 0x03, 0x07, 0x01, 0x01
        /*0010*/ 	.byte	0x02, 0x03, 0x00, 0x00, 0x02, 0x06, 0x01, 0x00, 0x04, 0x0b, 0x08, 0x00, 0x09, 0x00, 0x00, 0x00
        /*0020*/ 	.byte	0x00, 0x00, 0x00, 0x00


//--------------------- .nv.info._Z7Sgem_v2ILi2EEvPfS0_S0_ii --------------------------
	.section	.nv.info._Z7Sgem_v2ILi2EEvPfS0_S0_ii,"",@"SHT_CUDA_INFO"
	.sectionflags	@""
	.align	4


	//----- nvinfo : EIATTR_CUDA_API_VERSION
	.align		4
        /*0000*/ 	.byte	0x04, 0x37
        /*0002*/ 	.short	(.L_7 - .L_6)
.L_6:
        /*0004*/ 	.word	0x00000082


	//----- nvinfo : EIATTR_KPARAM_INFO
	.align		4
.L_7:
        /*0008*/ 	.byte	0x04, 0x17
        /*000a*/ 	.short	(.L_9 - .L_8)
.L_8:
        /*000c*/ 	.word	0x00000000
        /*0010*/ 	.short	0x0004
        /*0012*/ 	.short	0x001c
        /*0014*/ 	.byte	0x00, 0xf0, 0x11, 0x00


	//----- nvinfo : EIATTR_KPARAM_INFO
	.align		4
.L_9:
        /*0018*/ 	.byte	0x04, 0x17
        /*001a*/ 	.short	(.L_11 - .L_10)
.L_10:
        /*001c*/ 	.word	0x00000000
        /*0020*/ 	.short	0x0003
        /*0022*/ 	.short	0x0018
        /*0024*/ 	.byte	0x00, 0xf0, 0x11, 0x00


	//----- nvinfo : EIATTR_KPARAM_INFO
	.align		4
.L_11:
        /*0028*/ 	.byte	0x04, 0x17
        /*002a*/ 	.short	(.L_13 - .L_12)
.L_12:
        /*002c*/ 	.word	0x00000000
        /*0030*/ 	.short	0x0002
        /*0032*/ 	.short	0x0010
        /*0034*/ 	.byte	0x00, 0xf5, 0x21, 0x00


	//----- nvinfo : EIATTR_KPARAM_INFO
	.align		4
.L_13:
        /*0038*/ 	.byte	0x04, 0x17
        /*003a*/ 	.short	(.L_15 - .L_14)
.L_14:
        /*003c*/ 	.word	0x00000000
        /*0040*/ 	.short	0x0001
        /*0042*/ 	.short	0x0008
        /*0044*/ 	.byte	0x00, 0xf5, 0x21, 0x00


	//----- nvinfo : EIATTR_KPARAM_INFO
	.align		4
.L_15:
        /*0048*/ 	.byte	0x04, 0x17
        /*004a*/ 	.short	(.L_17 - .L_16)
.L_16:
        /*004c*/ 	.word	0x00000000
        /*0050*/ 	.short	0x0000
        /*0052*/ 	.short	0x0000
        /*0054*/ 	.byte	0x00, 0xf5, 0x21, 0x00


	//----- nvinfo : EIATTR_SPARSE_MMA_MASK
	.align		4
.L_17:
        /*0058*/ 	.byte	0x03, 0x50
        /*005a*/ 	.short	0x0000


	//----- nvinfo : EIATTR_MAXREG_COUNT
	.align		4
        /*005c*/ 	.byte	0x03, 0x1b
        /*005e*/ 	.short	0x00ff


	//----- nvinfo : EIATTR_MERCURY_ISA_VERSION
	.align		4
        /*0060*/ 	.byte	0x03, 0x5f
        /*0062*/ 	.short	0x0101


	//----- nvinfo : EIATTR_COOP_GROUP_MASK_REGIDS
	.align		4
        /*0064*/ 	.byte	0x04, 0x29
        /*0066*/ 	.short	(.L_19 - .L_18)


	//   ....[0]....
.L_18:
        /*0068*/ 	.word	0xffffffff


	//   ....[1]....
        /*006c*/ 	.word	0xffffffff


	//   ....[2]....
        /*0070*/ 	.word	0xffffffff


	//   ....[3]....
        /*0074*/ 	.word	0xffffffff


	//----- nvinfo : EIATTR_COOP_GROUP_INSTR_OFFSETS
	.align		4
.L_19:
        /*0078*/ 	.byte	0x04, 0x28
        /*007a*/ 	.short	(.L_21 - .L_20)


	//   ....[0]....
.L_20:
        /*007c*/ 	.word	0x000001a0


	//   ....[1]....
        /*0080*/ 	.word	0x000001c0


	//   ....[2]....
        /*0084*/ 	.word	0x000001e0


	//   ....[3]....
        /*0088*/ 	.word	0x00000200


	//----- nvinfo : EIATTR_VRC_CTA_INIT_COUNT
	.align		4
.L_21:
        /*008c*/ 	.byte	0x02, 0x4a
	.zero		1
	.zero		1


	//----- nvinfo : EIATTR_EXIT_INSTR_OFFSETS
	.align		4
        /*0090*/ 	.byte	0x04, 0x1c
        /*0092*/ 	.short	(.L_23 - .L_22)


	//   ....[0]....
.L_22:
        /*0094*/ 	.word	0x000000b0


	//   ....[1]....
        /*0098*/ 	.word	0x00000210


	//   ....[2]....
        /*009c*/ 	.word	0x00000260


	//----- nvinfo : EIATTR_CBANK_PARAM_SIZE
	.align		4
.L_23:
        /*00a0*/ 	.byte	0x03, 0x19
        /*00a2*/ 	.short	0x0020


	//----- nvinfo : EIATTR_PARAM_CBANK
	.align		4
        /*00a4*/ 	.byte	0x04, 0x0a
        /*00a6*/ 	.short	(.L_25 - .L_24)
	.align		4
.L_24:
        /*00a8*/ 	.word	index@(.nv.constant0._Z7Sgem_v2ILi2EEvPfS0_S0_ii)
        /*00ac*/ 	.short	0x0380
        /*00ae*/ 	.short	0x0020


	//----- nvinfo : EIATTR_SW_WAR
	.align		4
.L_25:
        /*00b0*/ 	.byte	0x04, 0x36
        /*00b2*/ 	.short	(.L_27 - .L_26)
.L_26:
        /*00b4*/ 	.word	0x00000008
.L_27:


//--------------------- .nv.callgraph             --------------------------
	.section	.nv.callgraph,"",@"SHT_CUDA_CALLGRAPH"
	.align	4
	.sectionentsize	8
	.align		4
        /*0000*/ 	.word	0x00000000
	.align		4
        /*0004*/ 	.word	0xffffffff
	.align		4
        /*0008*/ 	.word	0x00000000
	.align		4
        /*000c*/ 	.word	0xfffffffe
	.align		4
        /*0010*/ 	.word	0x00000000
	.align		4
        /*0014*/ 	.word	0xfffffffd
	.align		4
        /*0018*/ 	.word	0x00000000
	.align		4
        /*001c*/ 	.word	0xfffffffc


//--------------------- .text._Z7Sgem_v2ILi2EEvPfS0_S0_ii --------------------------
	.section	.text._Z7Sgem_v2ILi2EEvPfS0_S0_ii,"ax",@progbits
	.align	128
        .global         _Z7Sgem_v2ILi2EEvPfS0_S0_ii
        .type           _Z7Sgem_v2ILi2EEvPfS0_S0_ii,@function
        .size           _Z7Sgem_v2ILi2EEvPfS0_S0_ii,(.L_x_1 - _Z7Sgem_v2ILi2EEvPfS0_S0_ii)
        .other          _Z7Sgem_v2ILi2EEvPfS0_S0_ii,@"STO_CUDA_ENTRY STV_DEFAULT"
_Z7Sgem_v2ILi2EEvPfS0_S0_ii:
.text._Z7Sgem_v2ILi2EEvPfS0_S0_ii:
[----:B------:R-:W-:Y:S01]  /*0000*/  LDC R1, c[0x0][0x37c] ;  /* 0x0000df00ff017b82 */ /* 0x000fe20000000800 */
[----:B------:R-:W0:Y:S07]  /*0010*/  S2R R5, SR_TID.X ;  /* 0x0000000000057919 */ /* 0x000e2e0000002100 */
[----:B------:R-:W1:Y:S01]  /*0020*/  S2UR UR4, SR_CTAID.X ;  /* 0x00000000000479c3 */ /* 0x000e620000002500 */
[----:B------:R-:W2:Y:S01]  /*0030*/  LDCU UR5, c[0x0][0x398] ;  /* 0x00007300ff0577ac */ /* 0x000ea20008000800 */
[----:B------:R-:W1:Y:S06]  /*0040*/  S2R R0, SR_TID.Y ;  /* 0x0000000000007919 */ /* 0x000e6c0000002200 */
[----:B------:R-:W1:Y:S01]  /*0050*/  LDC R3, c[0x0][0x364] ;  /* 0x0000d900ff037b82 */ /* 0x000e620000000800 */
[----:B0-----:R-:W-:Y:S01]  /*0060*/  SHF.R.U32.HI R2, RZ, 0x4, R5 ;  /* 0x00000004ff027819 */ /* 0x001fe20000011605 */
[----:B-1----:R-:W-:-:S03]  /*0070*/  IMAD R0, R3, UR4, R0 ;  /* 0x0000000403007c24 */ /* 0x002fc6000f8e0200 */
[----:B------:R-:W-:-:S04]  /*0080*/  LOP3.LUT R3, R2, 0x1, RZ, 0xc0, !PT ;  /* 0x0000000102037812 */ /* 0x000fc800078ec0ff */
[----:B------:R-:W-:-:S04]  /*0090*/  LEA R7, R0, R3, 0x1 ;  /* 0x0000000300077211 */ /* 0x000fc800078e08ff */
[----:B--2---:R-:W-:-:S13]  /*00a0*/  ISETP.GE.AND P0, PT, R7, UR5, PT ;  /* 0x0000000507007c0c */ /* 0x004fda000bf06270 */
[----:B------:R-:W-:Y:S05]  /*00b0*/  @P0 EXIT ;  /* 0x000000000000094d */ /* 0x000fea0003800000 */
[----:B------:R-:W0:Y:S01]  /*00c0*/  LDC.64 R2, c[0x0][0x380] ;  /* 0x0000e000ff027b82 */ /* 0x000e220000000a00 */
[----:B------:R-:W1:Y:S01]  /*00d0*/  LDCU UR6, c[0x0][0x39c] ;  /* 0x00007380ff0677ac */ /* 0x000e620008000800 */
[C---:B------:R-:W-:Y:S02]  /*00e0*/  SHF.L.U32 R4, R5.reuse, 0x2, RZ ;  /* 0x0000000205047819 */ /* 0x040fe400000006ff */
[----:B------:R-:W-:Y:S01]  /*00f0*/  LOP3.LUT P0, R0, R5, 0xf, RZ, 0xc0, !PT ;  /* 0x0000000f05007812 */ /* 0x000fe2000780c0ff */
[----:B------:R-:W2:Y:S01]  /*0100*/  LDCU.64 UR8, c[0x0][0x388] ;  /* 0x00007100ff0877ac */ /* 0x000ea20008000a00 */
[----:B------:R-:W-:Y:S01]  /*0110*/  LOP3.LUT R4, R4, 0x3c, RZ, 0xc0, !PT ;  /* 0x0000003c04047812 */ /* 0x000fe200078ec0ff */
[----:B------:R-:W3:Y:S02]  /*0120*/  LDCU.64 UR4, c[0x0][0x358] ;  /* 0x00006b00ff0477ac */ /* 0x000ee40008000a00 */
[----:B-1----:R-:W-:Y:S01]  /*0130*/  IMAD R5, R7, UR6, R0 ;  /* 0x0000000607057c24 */ /* 0x002fe2000f8e0200 */
[----:B--2---:R-:W-:-:S03]  /*0140*/  IADD3 R4, P1, PT, R4, UR8, RZ ;  /* 0x0000000804047c10 */ /* 0x004fc6000ff3e0ff */
[----:B0-----:R-:W-:Y:S01]  /*0150*/  IMAD.WIDE R2, R5, 0x4, R2 ;  /* 0x0000000405027825 */ /* 0x001fe200078e0202 */
[----:B------:R-:W-:-:S04]  /*0160*/  IADD3.X R5, PT, PT, RZ, UR9, RZ, P1, !PT ;  /* 0x00000009ff057c10 */ /* 0x000fc80008ffe4ff */
[----:B---3--:R-:W2:Y:S04]  /*0170*/  LDG.E.CONSTANT R0, desc[UR4][R2.64] ;  /* 0x0000000402007981 */ /* 0x008ea8000c1e9900 */
[----:B------:R-:W2:Y:S02]  /*0180*/  LDG.E.CONSTANT R5, desc[UR4][R4.64] ;  /* 0x0000000404057981 */ /* 0x000ea4000c1e9900 */
[----:B--2---:R-:W-:-:S05]  /*0190*/  FFMA R0, R0, R5, RZ ;  /* 0x0000000500007223 */ /* 0x004fca00000000ff */
[----:B------:R-:W0:Y:S02]  /*01a0*/  SHFL.DOWN PT, R9, R0, 0x8, 0x1f ;  /* 0x09001f0000097f89 */ /* 0x000e2400000e0000 */
[----:B0-----:R-:W-:-:S05]  /*01b0*/  FADD R9, R0, R9 ;  /* 0x0000000900097221 */ /* 0x001fca0000000000 */
[----:B------:R-:W0:Y:S02]  /*01c0*/  SHFL.DOWN PT, R6, R9, 0x4, 0x1f ;  /* 0x08801f0009067f89 */ /* 0x000e2400000e0000 */
[----:B0-----:R-:W-:-:S05]  /*01d0*/  FADD R6, R9, R6 ;  /* 0x0000000609067221 */ /* 0x001fca0000000000 */
[----:B------:R-:W0:Y:S02]  /*01e0*/  SHFL.DOWN PT, R11, R6, 0x2, 0x1f ;  /* 0x08401f00060b7f89 */ /* 0x000e2400000e0000 */
[----:B0-----:R-:W-:-:S05]  /*01f0*/  FADD R11, R6, R11 ;  /* 0x0000000b060b7221 */ /* 0x001fca0000000000 */
[----:B------:R0:W1:Y:S01]  /*0200*/  SHFL.DOWN PT, R8, R11, 0x1, 0x1f ;  /* 0x08201f000b087f89 */ /* 0x00006200000e0000 */
[----:B------:R-:W-:Y:S05]  /*0210*/  @P0 EXIT ;  /* 0x000000000000094d */ /* 0x000fea0003800000 */
[----:B------:R-:W2:Y:S01]  /*0220*/  LDC.64 R2, c[0x0][0x390] ;  /* 0x0000e400ff027b82 */ /* 0x000ea20000000a00 */
[----:B01----:R-:W-:Y:S01]  /*0230*/  FADD R11, R11, R8 ;  /* 0x000000080b0b7221 */ /* 0x003fe20000000000 */
[----:B--2---:R-:W-:-:S05]  /*0240*/  IMAD.WIDE R2, R7, 0x4, R2 ;  /* 0x0000000407027825 */ /* 0x004fca00078e0202 */
[----:B------:R-:W-:Y:S01]  /*0250*/  STG.E desc[UR4][R2.64], R11 ;  /* 0x0000000b02007986 */ /* 0x000fe2000c101904 */
[----:B------:R-:W-:Y:S05]  /*0260*/  EXIT ;  /* 0x000000000000794d */ /* 0x000fea0003800000 */
.L_x_0:
[----:B------:R-:W-:-:S00]  /*0270*/  BRA `(.L_x_0) ;  /* 0xfffffffc00fc7947 */ /* 0x000fc0000383ffff */
[----:B------:R-:W-:-:S00]  /*0280*/  NOP ;  /* 0x0000000000007918 */ /* 0x000fc00000000000 */
[----:B------:R-:W-:-:S00]  /*0290*/  NOP ;  /* 0x0000000000007918 */ /* 0x000fc00000000000 */
[----:B------:R-:W-:-:S00]  /*02a0*/  NOP ;  /* 0x0000000000007918 */ /* 0x000fc00000000000 */
[----:B------:R-:W-:-:S00]  /*02b0*/  NOP ;  /* 0x0000000000007918 */ /* 0x000fc00000000000 */
[----:B------:R-:W-:-:S00]  /*02c0*/  NOP ;  /* 0x0000000000007918 */ /* 0x000fc00000000000 */
[----:B------:R-:W-:-:S00]  /*02d0*/  NOP ;  /* 0x0000000000007918 */ /* 0x000fc00000000000 */
[----:B------:R-:W-:-:S00]  /*02e0*/  NOP ;  /* 0x0000000000007918 */ /* 0x000fc00000000000 */
[----:B------:R-:W-:-:S00]  /*02f0*/  NOP ;  /* 0x0000000000007918 */ /* 0x000fc00000000000 */
.L_x_1:


//--------------------- .nv.shared.reserved.0     --------------------------
	.section	.nv.shared.reserved.0,"aw",@nobits
	.weak		__nv_reservedSMEM_offset_0_alias
	.size		__nv_reservedSMEM_offset_0_alias, 0, 64
	.other		__nv_reservedSMEM_offset_0_alias,@"STO_CUDA_RESERVED_SHARED STV_DEFAULT"
__nv_reservedSMEM_offset_0_alias:
	.zero		0
	.zero		64


//--------------------- .nv.constant0._Z7Sgem_v2ILi2EEvPfS0_S0_ii --------------------------
	.section	.nv.constant0._Z7Sgem_v2ILi2EEvPfS0_S0_ii,"a",@progbits
	.sectionflags	@""
	.align	4
.nv.constant0._Z7Sgem_v2ILi2EEvPfS0_S0_ii:
	.zero		928


//--------------------- SYMBOLS --------------------------

	.type		.nv.reservedSmem.offset0,@object
	.size		.nv.reservedSmem.offset0,0x4
